	.headerflags	@"EF_CUDA_TEXMODE_UNIFIED EF_CUDA_64BIT_ADDRESS EF_CUDA_ACCELERATORS EF_CUDA_SM90 EF_CUDA_VIRTUAL_SM(EF_CUDA_SM90)"
	.elftype	@"ET_EXEC"


//--------------------- .nv.info                  --------------------------
	.section	.nv.info,"",@"SHT_CUDA_INFO"
	.align	4


	//----- nvinfo : EIATTR_REGCOUNT
	.align		4
        /*0000*/ 	.byte	0x04, 0x2f
        /*0002*/ 	.short	(.L_1 - .L_0)
	.align		4
.L_0:
        /*0004*/ 	.word	index@(triton_poi_fused_convolution_63)
        /*0008*/ 	.word	0x0000000c


	//----- nvinfo : EIATTR_MIN_STACK_SIZE
	.align		4
.L_1:
        /*000c*/ 	.byte	0x04, 0x12
        /*000e*/ 	.short	(.L_3 - .L_2)
	.align		4
.L_2:
        /*0010*/ 	.word	index@(triton_poi_fused_convolution_63)
        /*0014*/ 	.word	0x00000000


	//----- nvinfo : EIATTR_FRAME_SIZE
	.align		4
.L_3:
        /*0018*/ 	.byte	0x04, 0x11
        /*001a*/ 	.short	(.L_5 - .L_4)
	.align		4
.L_4:
        /*001c*/ 	.word	index@(triton_poi_fused_convolution_63)
        /*0020*/ 	.word	0x00000000


	//----- nvinfo : EIATTR_MIN_STACK_SIZE
	.align		4
.L_5:
        /*0024*/ 	.byte	0x04, 0x12
        /*0026*/ 	.short	(.L_7 - .L_6)
	.align		4
.L_6:
        /*0028*/ 	.word	index@(triton_poi_fused_convolution_63)
        /*002c*/ 	.word	0x00000000
.L_7:


//--------------------- .nv.info.triton_poi_fused_convolution_63 --------------------------
	.section	.nv.info.triton_poi_fused_convolution_63,"",@"SHT_CUDA_INFO"
	.sectionflags	@""
	.align	4


	//----- nvinfo : EIATTR_CUDA_API_VERSION
	.align		4
        /*0000*/ 	.byte	0x04, 0x37
        /*0002*/ 	.short	(.L_9 - .L_8)
.L_8:
        /*0004*/ 	.word	0x0000007c


	//----- nvinfo : EIATTR_KPARAM_INFO
	.align		4
.L_9:
        /*0008*/ 	.byte	0x04, 0x17
        /*000a*/ 	.short	(.L_11 - .L_10)
.L_10:
        /*000c*/ 	.word	0x00000000
        /*0010*/ 	.short	0x0002
        /*0012*/ 	.short	0x0010
        /*0014*/ 	.byte	0x00, 0xf0, 0x11, 0x00


	//----- nvinfo : EIATTR_KPARAM_INFO
	.align		4
.L_11:
        /*0018*/ 	.byte	0x04, 0x17
        /*001a*/ 	.short	(.L_13 - .L_12)
.L_12:
        /*001c*/ 	.word	0x00000000
        /*0020*/ 	.short	0x0001
        /*0022*/ 	.short	0x0008
        /*0024*/ 	.byte	0x00, 0xf4, 0x21, 0x00


	//----- nvinfo : EIATTR_KPARAM_INFO
	.align		4
.L_13:
        /*0028*/ 	.byte	0x04, 0x17
        /*002a*/ 	.short	(.L_15 - .L_14)
.L_14:
        /*002c*/ 	.word	0x00000000
        /*0030*/ 	.short	0x0000
        /*0032*/ 	.short	0x0000
        /*0034*/ 	.byte	0x00, 0xf4, 0x21, 0x00


	//----- nvinfo : EIATTR_SPARSE_MMA_MASK
	.align		4
.L_15:
        /*0038*/ 	.byte	0x03, 0x50
        /*003a*/ 	.short	0x0000


	//----- nvinfo : EIATTR_MAXREG_COUNT
	.align		4
        /*003c*/ 	.byte	0x03, 0x1b
        /*003e*/ 	.short	0x00ff


	//----- nvinfo : EIATTR_EXIT_INSTR_OFFSETS
	.align		4
        /*0040*/ 	.byte	0x04, 0x1c
        /*0042*/ 	.short	(.L_17 - .L_16)


	//   ....[0]....
.L_16:
        /*0044*/ 	.word	0x00000140


	//   ....[1]....
        /*0048*/ 	.word	0x00000160


	//----- nvinfo : EIATTR_REQNTID
	.align		4
.L_17:
        /*004c*/ 	.byte	0x04, 0x10
        /*004e*/ 	.short	(.L_19 - .L_18)
.L_18:
        /*0050*/ 	.word	0x00000080
        /*0054*/ 	.word	0x00000001
        /*0058*/ 	.word	0x00000001


	//----- nvinfo : EIATTR_CBANK_PARAM_SIZE
	.align		4
.L_19:
        /*005c*/ 	.byte	0x03, 0x19
        /*005e*/ 	.short	0x0014


	//----- nvinfo : EIATTR_PARAM_CBANK
	.align		4
        /*0060*/ 	.byte	0x04, 0x0a
        /*0062*/ 	.short	(.L_21 - .L_20)
	.align		4
.L_20:
        /*0064*/ 	.word	index@(.nv.constant0.triton_poi_fused_convolution_63)
        /*0068*/ 	.short	0x0210
        /*006a*/ 	.short	0x0014


	//----- nvinfo : EIATTR_SW_WAR
	.align		4
.L_21:
        /*006c*/ 	.byte	0x04, 0x36
        /*006e*/ 	.short	(.L_23 - .L_22)
.L_22:
        /*0070*/ 	.word	0x00000008
.L_23:


//--------------------- .nv.callgraph             --------------------------
	.section	.nv.callgraph,"",@"SHT_CUDA_CALLGRAPH"
	.align	4
	.sectionentsize	8
	.align		4
        /*0000*/ 	.word	0x00000000
	.align		4
        /*0004*/ 	.word	0xffffffff
	.align		4
        /*0008*/ 	.word	0x00000000
	.align		4
        /*000c*/ 	.word	0xfffffffe
	.align		4
        /*0010*/ 	.word	0x00000000
	.align		4
        /*0014*/ 	.word	0xfffffffd
	.align		4
        /*0018*/ 	.word	0x00000000
	.align		4
        /*001c*/ 	.word	0xfffffffc


//--------------------- .text.triton_poi_fused_convolution_63 --------------------------
	.section	.text.triton_poi_fused_convolution_63,"ax",@progbits
	.align	128
        .global         triton_poi_fused_convolution_63
        .type           triton_poi_fused_convolution_63,@function
        .size           triton_poi_fused_convolution_63,(.L_x_1 - triton_poi_fused_convolution_63)
        .other          triton_poi_fused_convolution_63,@"STO_CUDA_ENTRY STV_DEFAULT"
triton_poi_fused_convolution_63:
.text.triton_poi_fused_convolution_63:
[----:B------:R-:W0:Y:S02]  /*0000*/  LDC R1, c[0x0][0x28] ;  /* 0x00000a00ff017b82 */ /* 0x000e240000000800 */
[----:B------:R-:W1:Y:S01]  /*0010*/  S2R R0, SR_TID.X ;  /* 0x0000000000007919 */ /* 0x000e620000002100 */
[----:B------:R-:W2:Y:S01]  /*0020*/  LDC.64 R2, c[0x0][0x210] ;  /* 0x00008400ff027b82 */ /* 0x000ea20000000a00 */
[----:B------:R-:W-:Y:S01]  /*0030*/  ULDC.64 UR4, c[0x0][0x208] ;  /* 0x0000820000047ab9 */ /* 0x000fe20000000a00 */
[----:B------:R-:W3:Y:S06]  /*0040*/  S2R R7, SR_CTAID.X ;  /* 0x0000000000077919 */ /* 0x000eec0000002500 */
[----:B------:R-:W4:Y:S01]  /*0050*/  LDC.64 R4, c[0x0][0x218] ;  /* 0x00008600ff047b82 */ /* 0x000f220000000a00 */
[----:B-1----:R-:W-:-:S04]  /*0060*/  LOP3.LUT R0, R0, 0x7f, RZ, 0xc0, !PT ;  /* 0x0000007f00007812 */ /* 0x002fc800078ec0ff */
[----:B---3--:R-:W-:-:S04]  /*0070*/  LEA R7, R7, R0, 0x7 ;  /* 0x0000000007077211 */ /* 0x008fc800078e38ff */
[C---:B------:R-:W-:Y:S01]  /*0080*/  ISETP.GE.AND P0, PT, R7.reuse, 0x9f0, PT ;  /* 0x000009f00700780c */ /* 0x040fe20003f06270 */
[----:B------:R-:W-:-:S04]  /*0090*/  IMAD.HI R0, R7, 0x19c2d14f, RZ ;  /* 0x19c2d14f07007827 */ /* 0x000fc800078e02ff */
[----:B--2---:R-:W-:Y:S01]  /*00a0*/  IMAD.WIDE R2, R7, 0x4, R2 ;  /* 0x0000000407027825 */ /* 0x004fe200078e0202 */
[----:B------:R-:W-:-:S04]  /*00b0*/  SHF.R.U32.HI R9, RZ, 0x1f, R0 ;  /* 0x0000001fff097819 */ /* 0x000fc80000011600 */
[----:B------:R-:W-:-:S05]  /*00c0*/  LEA.HI.SX32 R0, R0, R9, 0x1a ;  /* 0x0000000900007211 */ /* 0x000fca00078fd2ff */
[----:B------:R-:W-:Y:S01]  /*00d0*/  IMAD R9, R0, -0x27c, R7 ;  /* 0xfffffd8400097824 */ /* 0x000fe200078e0207 */
[----:B------:R-:W-:Y:S01]  /*00e0*/  HFMA2.MMA R0, -RZ, RZ, 0, 0 ;  /* 0x00000000ff007435 */ /* 0x000fe200000001ff */
[----:B------:R-:W-:Y:S02]  /*00f0*/  MOV R7, RZ ;  /* 0x000000ff00077202 */ /* 0x000fe40000000f00 */
[----:B----4-:R-:W-:-:S05]  /*0100*/  IMAD.WIDE R4, R9, 0x4, R4 ;  /* 0x0000000409047825 */ /* 0x010fca00078e0204 */
[----:B------:R-:W2:Y:S04]  /*0110*/  @!P0 LDG.E.EL R7, desc[UR4][R4.64] ;  /* 0x0000000404078981 */ /* 0x000ea8000c2e1900 */
[----:B------:R-:W2:Y:S02]  /*0120*/  @!P0 LDG.E R0, desc[UR4][R2.64] ;  /* 0x0000000402008981 */ /* 0x000ea4000c1e1900 */
[----:B--2---:R-:W-:Y:S01]  /*0130*/  FADD R7, R7, R0 ;  /* 0x0000000007077221 */ /* 0x004fe20000000000 */
[----:B------:R-:W-:Y:S06]  /*0140*/  @P0 EXIT ;  /* 0x000000000000094d */ /* 0x000fec0003800000 */
[----:B------:R-:W-:Y:S01]  /*0150*/  STG.E desc[UR4][R2.64], R7 ;  /* 0x0000000702007986 */ /* 0x000fe2000c101904 */
[----:B------:R-:W-:Y:S05]  /*0160*/  EXIT ;  /* 0x000000000000794d */ /* 0x000fea0003800000 */
.L_x_0:
[----:B------:R-:W-:-:S00]  /*0170*/  BRA `(.L_x_0) ;  /* 0xfffffffc00fc7947 */ /* 0x000fc0000383ffff */
[----:B------:R-:W-:-:S00]  /*0180*/  NOP ;  /* 0x0000000000007918 */ /* 0x000fc00000000000 */
[----:B------:R-:W-:-:S00]  /*0190*/  NOP ;  /* 0x0000000000007918 */ /* 0x000fc00000000000 */
[----:B------:R-:W-:-:S00]  /*01a0*/  NOP ;  /* 0x0000000000007918 */ /* 0x000fc00000000000 */
[----:B------:R-:W-:-:S00]  /*01b0*/  NOP ;  /* 0x0000000000007918 */ /* 0x000fc00000000000 */
[----:B------:R-:W-:-:S00]  /*01c0*/  NOP ;  /* 0x0000000000007918 */ /* 0x000fc00000000000 */
[----:B------:R-:W-:-:S00]  /*01d0*/  NOP ;  /* 0x0000000000007918 */ /* 0x000fc00000000000 */
[----:B------:R-:W-:-:S00]  /*01e0*/  NOP ;  /* 0x0000000000007918 */ /* 0x000fc00000000000 */
[----:B------:R-:W-:-:S00]  /*01f0*/  NOP ;  /* 0x0000000000007918 */ /* 0x000fc00000000000 */
.L_x_1:


//--------------------- .nv.constant0.triton_poi_fused_convolution_63 --------------------------
	.section	.nv.constant0.triton_poi_fused_convolution_63,"a",@progbits
	.sectionflags	@""
	.align	4
.nv.constant0.triton_poi_fused_convolution_63:
	.zero		548
